	.headerflags	@"EF_CUDA_TEXMODE_UNIFIED EF_CUDA_64BIT_ADDRESS EF_CUDA_ACCELERATORS EF_CUDA_SM90 EF_CUDA_VIRTUAL_SM(EF_CUDA_SM90)"
	.elftype	@"ET_EXEC"


//--------------------- .nv.info                  --------------------------
	.section	.nv.info,"",@"SHT_CUDA_INFO"
	.align	4


	//----- nvinfo : EIATTR_REGCOUNT
	.align		4
        /*0000*/ 	.byte	0x04, 0x2f
        /*0002*/ 	.short	(.L_1 - .L_0)
	.align		4
.L_0:
        /*0004*/ 	.word	index@(triton_poi_fused_convolution_24)
        /*0008*/ 	.word	0x0000000c


	//----- nvinfo : EIATTR_MIN_STACK_SIZE
	.align		4
.L_1:
        /*000c*/ 	.byte	0x04, 0x12
        /*000e*/ 	.short	(.L_3 - .L_2)
	.align		4
.L_2:
        /*0010*/ 	.word	index@(triton_poi_fused_convolution_24)
        /*0014*/ 	.word	0x00000000


	//----- nvinfo : EIATTR_FRAME_SIZE
	.align		4
.L_3:
        /*0018*/ 	.byte	0x04, 0x11
        /*001a*/ 	.short	(.L_5 - .L_4)
	.align		4
.L_4:
        /*001c*/ 	.word	index@(triton_poi_fused_convolution_24)
        /*0020*/ 	.word	0x00000000


	//----- nvinfo : EIATTR_MIN_STACK_SIZE
	.align		4
.L_5:
        /*0024*/ 	.byte	0x04, 0x12
        /*0026*/ 	.short	(.L_7 - .L_6)
	.align		4
.L_6:
        /*0028*/ 	.word	index@(triton_poi_fused_convolution_24)
        /*002c*/ 	.word	0x00000000
.L_7:


//--------------------- .nv.info.triton_poi_fused_convolution_24 --------------------------
	.section	.nv.info.triton_poi_fused_convolution_24,"",@"SHT_CUDA_INFO"
	.sectionflags	@""
	.align	4


	//----- nvinfo : EIATTR_CUDA_API_VERSION
	.align		4
        /*0000*/ 	.byte	0x04, 0x37
        /*0002*/ 	.short	(.L_9 - .L_8)
.L_8:
        /*0004*/ 	.word	0x0000007c


	//----- nvinfo : EIATTR_KPARAM_INFO
	.align		4
.L_9:
        /*0008*/ 	.byte	0x04, 0x17
        /*000a*/ 	.short	(.L_11 - .L_10)
.L_10:
        /*000c*/ 	.word	0x00000000
        /*0010*/ 	.short	0x0002
        /*0012*/ 	.short	0x0010
        /*0014*/ 	.byte	0x00, 0xf0, 0x11, 0x00


	//----- nvinfo : EIATTR_KPARAM_INFO
	.align		4
.L_11:
        /*0018*/ 	.byte	0x04, 0x17
        /*001a*/ 	.short	(.L_13 - .L_12)
.L_12:
        /*001c*/ 	.word	0x00000000
        /*0020*/ 	.short	0x0001
        /*0022*/ 	.short	0x0008
        /*0024*/ 	.byte	0x00, 0xf4, 0x21, 0x00


	//----- nvinfo : EIATTR_KPARAM_INFO
	.align		4
.L_13:
        /*0028*/ 	.byte	0x04, 0x17
        /*002a*/ 	.short	(.L_15 - .L_14)
.L_14:
        /*002c*/ 	.word	0x00000000
        /*0030*/ 	.short	0x0000
        /*0032*/ 	.short	0x0000
        /*0034*/ 	.byte	0x00, 0xf4, 0x21, 0x00


	//----- nvinfo : EIATTR_SPARSE_MMA_MASK
	.align		4
.L_15:
        /*0038*/ 	.byte	0x03, 0x50
        /*003a*/ 	.short	0x0000


	//----- nvinfo : EIATTR_MAXREG_COUNT
	.align		4
        /*003c*/ 	.byte	0x03, 0x1b
        /*003e*/ 	.short	0x00ff


	//----- nvinfo : EIATTR_EXIT_INSTR_OFFSETS
	.align		4
        /*0040*/ 	.byte	0x04, 0x1c
        /*0042*/ 	.short	(.L_17 - .L_16)


	//   ....[0]....
.L_16:
        /*0044*/ 	.word	0x00000150


	//----- nvinfo : EIATTR_REQNTID
	.align		4
.L_17:
        /*0048*/ 	.byte	0x04, 0x10
        /*004a*/ 	.short	(.L_19 - .L_18)
.L_18:
        /*004c*/ 	.word	0x00000080
        /*0050*/ 	.word	0x00000001
        /*0054*/ 	.word	0x00000001


	//----- nvinfo : EIATTR_CBANK_PARAM_SIZE
	.align		4
.L_19:
        /*0058*/ 	.byte	0x03, 0x19
        /*005a*/ 	.short	0x0014


	//----- nvinfo : EIATTR_PARAM_CBANK
	.align		4
        /*005c*/ 	.byte	0x04, 0x0a
        /*005e*/ 	.short	(.L_21 - .L_20)
	.align		4
.L_20:
        /*0060*/ 	.word	index@(.nv.constant0.triton_poi_fused_convolution_24)
        /*0064*/ 	.short	0x0210
        /*0066*/ 	.short	0x0014


	//----- nvinfo : EIATTR_SW_WAR
	.align		4
.L_21:
        /*0068*/ 	.byte	0x04, 0x36
        /*006a*/ 	.short	(.L_23 - .L_22)
.L_22:
        /*006c*/ 	.word	0x00000008
.L_23:


//--------------------- .nv.callgraph             --------------------------
	.section	.nv.callgraph,"",@"SHT_CUDA_CALLGRAPH"
	.align	4
	.sectionentsize	8
	.align		4
        /*0000*/ 	.word	0x00000000
	.align		4
        /*0004*/ 	.word	0xffffffff
	.align		4
        /*0008*/ 	.word	0x00000000
	.align		4
        /*000c*/ 	.word	0xfffffffe
	.align		4
        /*0010*/ 	.word	0x00000000
	.align		4
        /*0014*/ 	.word	0xfffffffd
	.align		4
        /*0018*/ 	.word	0x00000000
	.align		4
        /*001c*/ 	.word	0xfffffffc


//--------------------- .text.triton_poi_fused_convolution_24 --------------------------
	.section	.text.triton_poi_fused_convolution_24,"ax",@progbits
	.align	128
        .global         triton_poi_fused_convolution_24
        .type           triton_poi_fused_convolution_24,@function
        .size           triton_poi_fused_convolution_24,(.L_x_1 - triton_poi_fused_convolution_24)
        .other          triton_poi_fused_convolution_24,@"STO_CUDA_ENTRY STV_DEFAULT"
triton_poi_fused_convolution_24:
.text.triton_poi_fused_convolution_24:
[----:B------:R-:W-:Y:S01]  /*0000*/  LDC R1, c[0x0][0x28] ;  /* 0x00000a00ff017b82 */ /* 0x000fe20000000800 */
[----:B------:R-:W1:Y:S07]  /*0010*/  S2R R0, SR_TID.X ;  /* 0x0000000000007919 */ /* 0x000e6e0000002100 */
[----:B------:R-:W2:Y:S01]  /*0020*/  LDC.64 R2, c[0x0][0x210] ;  /* 0x00008400ff027b82 */ /* 0x000ea20000000a00 */
[----:B------:R-:W-:Y:S01]  /*0030*/  ULDC.64 UR4, c[0x0][0x208] ;  /* 0x0000820000047ab9 */ /* 0x000fe20000000a00 */
[----:B------:R-:W3:Y:S01]  /*0040*/  S2R R7, SR_CTAID.X ;  /* 0x0000000000077919 */ /* 0x000ee20000002500 */
[----:B-1----:R-:W-:-:S02]  /*0050*/  LOP3.LUT R0, R0, 0x7f, RZ, 0xc0, !PT ;  /* 0x0000007f00007812 */ /* 0x002fc400078ec0ff */
[----:B---3--:R-:W-:-:S03]  /*0060*/  SHF.R.S32.HI R4, RZ, 0x18, R7 ;  /* 0x00000018ff047819 */ /* 0x008fc60000011407 */
[----:B------:R-:W-:Y:S01]  /*0070*/  IMAD R7, R7, 0x80, R0 ;  /* 0x0000008007077824 */ /* 0x000fe200078e0200 */
[----:B------:R-:W-:-:S03]  /*0080*/  SGXT R0, R4, 0x1 ;  /* 0x000000010400781a */ /* 0x000fc60000000200 */
[----:B--2---:R-:W-:Y:S01]  /*0090*/  IMAD.WIDE R2, R7, 0x4, R2 ;  /* 0x0000000407027825 */ /* 0x004fe200078e0202 */
[----:B------:R-:W1:Y:S01]  /*00a0*/  LDC.64 R4, c[0x0][0x218] ;  /* 0x00008600ff047b82 */ /* 0x000e620000000a00 */
[----:B------:R-:W-:-:S04]  /*00b0*/  LEA.HI R0, R0, R7, RZ, 0xa ;  /* 0x0000000700007211 */ /* 0x000fc800078f50ff */
[----:B------:R-:W-:-:S04]  /*00c0*/  SHF.R.S32.HI R0, RZ, 0xa, R0 ;  /* 0x0000000aff007819 */ /* 0x000fc80000011400 */
[----:B------:R-:W-:-:S04]  /*00d0*/  LEA.HI R6, R0, R0, RZ, 0x2 ;  /* 0x0000000000067211 */ /* 0x000fc800078f10ff */
[----:B------:R-:W-:-:S05]  /*00e0*/  LOP3.LUT R9, R6, 0xfffffffc, RZ, 0xc0, !PT ;  /* 0xfffffffc06097812 */ /* 0x000fca00078ec0ff */
[----:B------:R-:W-:Y:S02]  /*00f0*/  IMAD.IADD R9, R0, 0x1, -R9 ;  /* 0x0000000100097824 */ /* 0x000fe400078e0a09 */
[----:B------:R-:W2:Y:S02]  /*0100*/  LDG.E R0, desc[UR4][R2.64] ;  /* 0x0000000402007981 */ /* 0x000ea4000c1e1900 */
[----:B-1----:R-:W-:-:S06]  /*0110*/  IMAD.WIDE R4, R9, 0x4, R4 ;  /* 0x0000000409047825 */ /* 0x002fcc00078e0204 */
[----:B------:R-:W2:Y:S02]  /*0120*/  LDG.E.EL R5, desc[UR4][R4.64] ;  /* 0x0000000404057981 */ /* 0x000ea4000c2e1900 */
[----:B--2---:R-:W-:-:S05]  /*0130*/  FADD R7, R0, R5 ;  /* 0x0000000500077221 */ /* 0x004fca0000000000 */
[----:B------:R-:W-:Y:S01]  /*0140*/  STG.E desc[UR4][R2.64], R7 ;  /* 0x0000000702007986 */ /* 0x000fe2000c101904 */
[----:B------:R-:W-:Y:S05]  /*0150*/  EXIT ;  /* 0x000000000000794d */ /* 0x000fea0003800000 */
.L_x_0:
[----:B------:R-:W-:-:S00]  /*0160*/  BRA `(.L_x_0) ;  /* 0xfffffffc00fc7947 */ /* 0x000fc0000383ffff */
[----:B------:R-:W-:-:S00]  /*0170*/  NOP ;  /* 0x0000000000007918 */ /* 0x000fc00000000000 */
        /* <DEDUP_REMOVED lines=8> */
.L_x_1:


//--------------------- .nv.constant0.triton_poi_fused_convolution_24 --------------------------
	.section	.nv.constant0.triton_poi_fused_convolution_24,"a",@progbits
	.sectionflags	@""
	.align	4
.nv.constant0.triton_poi_fused_convolution_24:
	.zero		548
